//
// Generated by NVIDIA NVVM Compiler
//
// Compiler Build ID: CL-36424714
// Cuda compilation tools, release 13.0, V13.0.88
// Based on NVVM 20.0.0
//

.version 9.0
.target sm_100
.address_size 64

	// .globl	fused_sgemm_sin
// _ZZ15fused_sgemm_sinE2sA has been demoted
// _ZZ15fused_sgemm_sinE2sB has been demoted
.global .align 4 .b8 __cudart_i2opi_f[24] = {65, 144, 67, 60, 153, 149, 98, 219, 192, 221, 52, 245, 209, 87, 39, 252, 41, 21, 68, 78, 110, 131, 249, 162};

.visible .entry fused_sgemm_sin(
	.param .u64 .ptr .align 1 fused_sgemm_sin_param_0,
	.param .u64 .ptr .align 1 fused_sgemm_sin_param_1,
	.param .u64 .ptr .align 1 fused_sgemm_sin_param_2,
	.param .u32 fused_sgemm_sin_param_3,
	.param .u32 fused_sgemm_sin_param_4,
	.param .u32 fused_sgemm_sin_param_5
)
{
	.local .align 4 .b8 	__local_depot0[28];
	.reg .b64 	%SP;
	.reg .b64 	%SPL;
	.reg .pred 	%p<34>;
	.reg .b32 	%r<108>;
	.reg .b32 	%f<207>;
	.reg .b64 	%rd<49>;
	.reg .b64 	%fd<3>;
	// demoted variable
	.shared .align 4 .b8 _ZZ15fused_sgemm_sinE2sA[1024];
	// demoted variable
	.shared .align 4 .b8 _ZZ15fused_sgemm_sinE2sB[1024];
	mov.u64 	%SPL, __local_depot0;
	ld.param.u64 	%rd15, [fused_sgemm_sin_param_0];
	ld.param.u64 	%rd16, [fused_sgemm_sin_param_1];
	ld.param.u32 	%r48, [fused_sgemm_sin_param_3];
	ld.param.u32 	%r49, [fused_sgemm_sin_param_4];
	ld.param.u32 	%r50, [fused_sgemm_sin_param_5];
	cvta.to.global.u64 	%rd1, %rd16;
	cvta.to.global.u64 	%rd2, %rd15;
	add.u64 	%rd3, %SPL, 0;
	mov.u32 	%r51, %ctaid.y;
	mov.u32 	%r52, %ctaid.x;
	mov.u32 	%r1, %tid.y;
	mov.u32 	%r2, %tid.x;
	shl.b32 	%r53, %r51, 4;
	add.s32 	%r3, %r53, %r1;
	shl.b32 	%r4, %r52, 4;
	add.s32 	%r5, %r4, %r2;
	setp.lt.s32 	%p1, %r50, 1;
	mov.f32 	%f205, 0f00000000;
	@%p1 bra 	$L__BB0_19;
	shl.b32 	%r55, %r1, 6;
	mov.u32 	%r56, _ZZ15fused_sgemm_sinE2sA;
	add.s32 	%r6, %r56, %r55;
	shl.b32 	%r57, %r2, 2;
	add.s32 	%r7, %r6, %r57;
	mul.lo.s32 	%r8, %r50, %r3;
	mov.u32 	%r58, _ZZ15fused_sgemm_sinE2sB;
	add.s32 	%r10, %r58, %r57;
	add.s32 	%r9, %r10, %r55;
	add.s32 	%r11, %r50, -1;
	setp.lt.u32 	%p2, %r50, 17;
	mov.f32 	%f205, 0f00000000;
	mov.b32 	%r103, 0;
	@%p2 bra 	$L__BB0_13;
	shr.u32 	%r60, %r11, 4;
	add.s32 	%r61, %r60, 1;
	cvt.u64.u32 	%rd18, %r2;
	cvt.u64.u32 	%rd19, %r8;
	add.s64 	%rd20, %rd18, %rd19;
	shl.b64 	%rd21, %rd20, 2;
	add.s64 	%rd22, %rd21, %rd2;
	add.s64 	%rd45, %rd22, 64;
	add.s32 	%r62, %r1, 16;
	mad.lo.s32 	%r63, %r49, %r62, %r2;
	add.s32 	%r100, %r63, %r4;
	mad.lo.s32 	%r64, %r1, %r49, %r2;
	add.s32 	%r99, %r64, %r4;
	add.s32 	%r97, %r2, %r8;
	and.b32  	%r65, %r61, 536870910;
	neg.s32 	%r96, %r65;
	mov.f32 	%f205, 0f00000000;
	mov.b32 	%r102, 16;
	mov.u32 	%r98, %r2;
	mov.u32 	%r101, %r1;
$L__BB0_3:
	setp.ge.s32 	%p3, %r3, %r48;
	setp.ge.s32 	%p4, %r98, %r50;
	mov.f32 	%f197, 0f00000000;
	or.pred  	%p5, %p3, %p4;
	@%p5 bra 	$L__BB0_5;
	mul.wide.u32 	%rd23, %r97, 4;
	add.s64 	%rd24, %rd2, %rd23;
	ld.global.nc.f32 	%f197, [%rd24];
$L__BB0_5:
	setp.ge.s32 	%p6, %r5, %r49;
	st.shared.f32 	[%r7], %f197;
	setp.ge.s32 	%p7, %r101, %r50;
	mov.f32 	%f198, 0f00000000;
	or.pred  	%p8, %p7, %p6;
	@%p8 bra 	$L__BB0_7;
	mul.wide.s32 	%rd25, %r99, 4;
	add.s64 	%rd26, %rd1, %rd25;
	ld.global.nc.f32 	%f198, [%rd26];
$L__BB0_7:
	st.shared.f32 	[%r9], %f198;
	bar.sync 	0;
	ld.shared.f32 	%f32, [%r6];
	ld.shared.f32 	%f33, [%r10];
	fma.rn.f32 	%f34, %f32, %f33, %f205;
	ld.shared.f32 	%f35, [%r6+4];
	ld.shared.f32 	%f36, [%r10+64];
	fma.rn.f32 	%f37, %f35, %f36, %f34;
	ld.shared.f32 	%f38, [%r6+8];
	ld.shared.f32 	%f39, [%r10+128];
	fma.rn.f32 	%f40, %f38, %f39, %f37;
	ld.shared.f32 	%f41, [%r6+12];
	ld.shared.f32 	%f42, [%r10+192];
	fma.rn.f32 	%f43, %f41, %f42, %f40;
	ld.shared.f32 	%f44, [%r6+16];
	ld.shared.f32 	%f45, [%r10+256];
	fma.rn.f32 	%f46, %f44, %f45, %f43;
	ld.shared.f32 	%f47, [%r6+20];
	ld.shared.f32 	%f48, [%r10+320];
	fma.rn.f32 	%f49, %f47, %f48, %f46;
	ld.shared.f32 	%f50, [%r6+24];
	ld.shared.f32 	%f51, [%r10+384];
	fma.rn.f32 	%f52, %f50, %f51, %f49;
	ld.shared.f32 	%f53, [%r6+28];
	ld.shared.f32 	%f54, [%r10+448];
	fma.rn.f32 	%f55, %f53, %f54, %f52;
	ld.shared.f32 	%f56, [%r6+32];
	ld.shared.f32 	%f57, [%r10+512];
	fma.rn.f32 	%f58, %f56, %f57, %f55;
	ld.shared.f32 	%f59, [%r6+36];
	ld.shared.f32 	%f60, [%r10+576];
	fma.rn.f32 	%f61, %f59, %f60, %f58;
	ld.shared.f32 	%f62, [%r6+40];
	ld.shared.f32 	%f63, [%r10+640];
	fma.rn.f32 	%f64, %f62, %f63, %f61;
	ld.shared.f32 	%f65, [%r6+44];
	ld.shared.f32 	%f66, [%r10+704];
	fma.rn.f32 	%f67, %f65, %f66, %f64;
	ld.shared.f32 	%f68, [%r6+48];
	ld.shared.f32 	%f69, [%r10+768];
	fma.rn.f32 	%f70, %f68, %f69, %f67;
	ld.shared.f32 	%f71, [%r6+52];
	ld.shared.f32 	%f72, [%r10+832];
	fma.rn.f32 	%f73, %f71, %f72, %f70;
	ld.shared.f32 	%f74, [%r6+56];
	ld.shared.f32 	%f75, [%r10+896];
	fma.rn.f32 	%f76, %f74, %f75, %f73;
	ld.shared.f32 	%f77, [%r6+60];
	ld.shared.f32 	%f78, [%r10+960];
	fma.rn.f32 	%f6, %f77, %f78, %f76;
	bar.sync 	0;
	add.s32 	%r66, %r98, 16;
	setp.ge.s32 	%p10, %r66, %r50;
	mov.f32 	%f199, 0f00000000;
	or.pred  	%p11, %p3, %p10;
	@%p11 bra 	$L__BB0_9;
	ld.global.nc.f32 	%f199, [%rd45];
$L__BB0_9:
	st.shared.f32 	[%r7], %f199;
	add.s32 	%r67, %r101, 16;
	setp.ge.s32 	%p13, %r67, %r50;
	mov.f32 	%f200, 0f00000000;
	or.pred  	%p14, %p13, %p6;
	@%p14 bra 	$L__BB0_11;
	mul.wide.s32 	%rd27, %r100, 4;
	add.s64 	%rd28, %rd1, %rd27;
	ld.global.nc.f32 	%f200, [%rd28];
$L__BB0_11:
	st.shared.f32 	[%r9], %f200;
	bar.sync 	0;
	ld.shared.f32 	%f80, [%r6];
	ld.shared.f32 	%f81, [%r10];
	fma.rn.f32 	%f82, %f80, %f81, %f6;
	ld.shared.f32 	%f83, [%r6+4];
	ld.shared.f32 	%f84, [%r10+64];
	fma.rn.f32 	%f85, %f83, %f84, %f82;
	ld.shared.f32 	%f86, [%r6+8];
	ld.shared.f32 	%f87, [%r10+128];
	fma.rn.f32 	%f88, %f86, %f87, %f85;
	ld.shared.f32 	%f89, [%r6+12];
	ld.shared.f32 	%f90, [%r10+192];
	fma.rn.f32 	%f91, %f89, %f90, %f88;
	ld.shared.f32 	%f92, [%r6+16];
	ld.shared.f32 	%f93, [%r10+256];
	fma.rn.f32 	%f94, %f92, %f93, %f91;
	ld.shared.f32 	%f95, [%r6+20];
	ld.shared.f32 	%f96, [%r10+320];
	fma.rn.f32 	%f97, %f95, %f96, %f94;
	ld.shared.f32 	%f98, [%r6+24];
	ld.shared.f32 	%f99, [%r10+384];
	fma.rn.f32 	%f100, %f98, %f99, %f97;
	ld.shared.f32 	%f101, [%r6+28];
	ld.shared.f32 	%f102, [%r10+448];
	fma.rn.f32 	%f103, %f101, %f102, %f100;
	ld.shared.f32 	%f104, [%r6+32];
	ld.shared.f32 	%f105, [%r10+512];
	fma.rn.f32 	%f106, %f104, %f105, %f103;
	ld.shared.f32 	%f107, [%r6+36];
	ld.shared.f32 	%f108, [%r10+576];
	fma.rn.f32 	%f109, %f107, %f108, %f106;
	ld.shared.f32 	%f110, [%r6+40];
	ld.shared.f32 	%f111, [%r10+640];
	fma.rn.f32 	%f112, %f110, %f111, %f109;
	ld.shared.f32 	%f113, [%r6+44];
	ld.shared.f32 	%f114, [%r10+704];
	fma.rn.f32 	%f115, %f113, %f114, %f112;
	ld.shared.f32 	%f116, [%r6+48];
	ld.shared.f32 	%f117, [%r10+768];
	fma.rn.f32 	%f118, %f116, %f117, %f115;
	ld.shared.f32 	%f119, [%r6+52];
	ld.shared.f32 	%f120, [%r10+832];
	fma.rn.f32 	%f121, %f119, %f120, %f118;
	ld.shared.f32 	%f122, [%r6+56];
	ld.shared.f32 	%f123, [%r10+896];
	fma.rn.f32 	%f124, %f122, %f123, %f121;
	ld.shared.f32 	%f125, [%r6+60];
	ld.shared.f32 	%f126, [%r10+960];
	fma.rn.f32 	%f205, %f125, %f126, %f124;
	bar.sync 	0;
	add.s32 	%r102, %r102, 32;
	add.s64 	%rd45, %rd45, 128;
	add.s32 	%r101, %r101, 32;
	shl.b32 	%r68, %r49, 5;
	add.s32 	%r100, %r100, %r68;
	add.s32 	%r99, %r99, %r68;
	add.s32 	%r98, %r98, 32;
	add.s32 	%r97, %r97, 32;
	add.s32 	%r96, %r96, 2;
	setp.ne.s32 	%p15, %r96, 0;
	@%p15 bra 	$L__BB0_3;
	add.s32 	%r103, %r102, -16;
$L__BB0_13:
	add.s32 	%r69, %r50, -1;
	and.b32  	%r70, %r69, 16;
	setp.ne.s32 	%p16, %r70, 0;
	@%p16 bra 	$L__BB0_19;
	setp.ge.s32 	%p17, %r3, %r48;
	add.s32 	%r32, %r103, %r2;
	add.s32 	%r33, %r103, %r1;
	setp.ge.s32 	%p18, %r32, %r50;
	mov.f32 	%f203, 0f00000000;
	or.pred  	%p19, %p17, %p18;
	@%p19 bra 	$L__BB0_16;
	add.s32 	%r72, %r32, %r8;
	mul.wide.u32 	%rd29, %r72, 4;
	add.s64 	%rd30, %rd2, %rd29;
	ld.global.nc.f32 	%f203, [%rd30];
$L__BB0_16:
	setp.ge.s32 	%p20, %r5, %r49;
	st.shared.f32 	[%r7], %f203;
	setp.ge.s32 	%p21, %r33, %r50;
	mov.f32 	%f204, 0f00000000;
	or.pred  	%p22, %p21, %p20;
	@%p22 bra 	$L__BB0_18;
	mad.lo.s32 	%r73, %r33, %r49, %r5;
	mul.wide.s32 	%rd31, %r73, 4;
	add.s64 	%rd32, %rd1, %rd31;
	ld.global.nc.f32 	%f204, [%rd32];
$L__BB0_18:
	st.shared.f32 	[%r9], %f204;
	bar.sync 	0;
	ld.shared.f32 	%f129, [%r6];
	ld.shared.f32 	%f130, [%r10];
	fma.rn.f32 	%f131, %f129, %f130, %f205;
	ld.shared.f32 	%f132, [%r6+4];
	ld.shared.f32 	%f133, [%r10+64];
	fma.rn.f32 	%f134, %f132, %f133, %f131;
	ld.shared.f32 	%f135, [%r6+8];
	ld.shared.f32 	%f136, [%r10+128];
	fma.rn.f32 	%f137, %f135, %f136, %f134;
	ld.shared.f32 	%f138, [%r6+12];
	ld.shared.f32 	%f139, [%r10+192];
	fma.rn.f32 	%f140, %f138, %f139, %f137;
	ld.shared.f32 	%f141, [%r6+16];
	ld.shared.f32 	%f142, [%r10+256];
	fma.rn.f32 	%f143, %f141, %f142, %f140;
	ld.shared.f32 	%f144, [%r6+20];
	ld.shared.f32 	%f145, [%r10+320];
	fma.rn.f32 	%f146, %f144, %f145, %f143;
	ld.shared.f32 	%f147, [%r6+24];
	ld.shared.f32 	%f148, [%r10+384];
	fma.rn.f32 	%f149, %f147, %f148, %f146;
	ld.shared.f32 	%f150, [%r6+28];
	ld.shared.f32 	%f151, [%r10+448];
	fma.rn.f32 	%f152, %f150, %f151, %f149;
	ld.shared.f32 	%f153, [%r6+32];
	ld.shared.f32 	%f154, [%r10+512];
	fma.rn.f32 	%f155, %f153, %f154, %f152;
	ld.shared.f32 	%f156, [%r6+36];
	ld.shared.f32 	%f157, [%r10+576];
	fma.rn.f32 	%f158, %f156, %f157, %f155;
	ld.shared.f32 	%f159, [%r6+40];
	ld.shared.f32 	%f160, [%r10+640];
	fma.rn.f32 	%f161, %f159, %f160, %f158;
	ld.shared.f32 	%f162, [%r6+44];
	ld.shared.f32 	%f163, [%r10+704];
	fma.rn.f32 	%f164, %f162, %f163, %f161;
	ld.shared.f32 	%f165, [%r6+48];
	ld.shared.f32 	%f166, [%r10+768];
	fma.rn.f32 	%f167, %f165, %f166, %f164;
	ld.shared.f32 	%f168, [%r6+52];
	ld.shared.f32 	%f169, [%r10+832];
	fma.rn.f32 	%f170, %f168, %f169, %f167;
	ld.shared.f32 	%f171, [%r6+56];
	ld.shared.f32 	%f172, [%r10+896];
	fma.rn.f32 	%f173, %f171, %f172, %f170;
	ld.shared.f32 	%f174, [%r6+60];
	ld.shared.f32 	%f175, [%r10+960];
	fma.rn.f32 	%f205, %f174, %f175, %f173;
	bar.sync 	0;
$L__BB0_19:
	setp.ge.s32 	%p23, %r3, %r48;
	setp.ge.s32 	%p24, %r5, %r49;
	or.pred  	%p25, %p23, %p24;
	@%p25 bra 	$L__BB0_29;
	mul.f32 	%f176, %f205, 0f3F22F983;
	cvt.rni.s32.f32 	%r107, %f176;
	cvt.rn.f32.s32 	%f177, %r107;
	fma.rn.f32 	%f178, %f177, 0fBFC90FDA, %f205;
	fma.rn.f32 	%f179, %f177, 0fB3A22168, %f178;
	fma.rn.f32 	%f206, %f177, 0fA7C234C5, %f179;
	abs.f32 	%f21, %f205;
	setp.ltu.f32 	%p26, %f21, 0f47CE4780;
	@%p26 bra 	$L__BB0_28;
	setp.neu.f32 	%p27, %f21, 0f7F800000;
	@%p27 bra 	$L__BB0_23;
	mov.f32 	%f182, 0f00000000;
	mul.rn.f32 	%f206, %f205, %f182;
	mov.b32 	%r107, 0;
	bra.uni 	$L__BB0_28;
$L__BB0_23:
	mov.b32 	%r35, %f205;
	shl.b32 	%r75, %r35, 8;
	or.b32  	%r36, %r75, -2147483648;
	mov.b64 	%rd48, 0;
	mov.b32 	%r104, 0;
	mov.u64 	%rd46, __cudart_i2opi_f;
	mov.u64 	%rd47, %rd3;
$L__BB0_24:
	.pragma "nounroll";
	ld.global.nc.u32 	%r76, [%rd46];
	mad.wide.u32 	%rd35, %r76, %r36, %rd48;
	shr.u64 	%rd48, %rd35, 32;
	st.local.u32 	[%rd47], %rd35;
	add.s32 	%r104, %r104, 1;
	add.s64 	%rd47, %rd47, 4;
	add.s64 	%rd46, %rd46, 4;
	setp.ne.s32 	%p28, %r104, 6;
	@%p28 bra 	$L__BB0_24;
	shr.u32 	%r77, %r35, 23;
	st.local.u32 	[%rd3+24], %rd48;
	and.b32  	%r39, %r77, 31;
	and.b32  	%r78, %r77, 224;
	add.s32 	%r79, %r78, -128;
	shr.u32 	%r80, %r79, 5;
	mul.wide.u32 	%rd36, %r80, 4;
	sub.s64 	%rd13, %rd3, %rd36;
	ld.local.u32 	%r105, [%rd13+24];
	ld.local.u32 	%r106, [%rd13+20];
	setp.eq.s32 	%p29, %r39, 0;
	@%p29 bra 	$L__BB0_27;
	shf.l.wrap.b32 	%r105, %r106, %r105, %r39;
	ld.local.u32 	%r81, [%rd13+16];
	shf.l.wrap.b32 	%r106, %r81, %r106, %r39;
$L__BB0_27:
	shr.u32 	%r82, %r105, 30;
	shf.l.wrap.b32 	%r83, %r106, %r105, 2;
	shl.b32 	%r84, %r106, 2;
	shr.u32 	%r85, %r83, 31;
	add.s32 	%r86, %r85, %r82;
	neg.s32 	%r87, %r86;
	setp.lt.s32 	%p30, %r35, 0;
	selp.b32 	%r107, %r87, %r86, %p30;
	xor.b32  	%r88, %r83, %r35;
	shr.s32 	%r89, %r83, 31;
	xor.b32  	%r90, %r89, %r83;
	xor.b32  	%r91, %r89, %r84;
	cvt.u64.u32 	%rd37, %r90;
	shl.b64 	%rd38, %rd37, 32;
	cvt.u64.u32 	%rd39, %r91;
	or.b64  	%rd40, %rd38, %rd39;
	cvt.rn.f64.s64 	%fd1, %rd40;
	mul.f64 	%fd2, %fd1, 0d3BF921FB54442D19;
	cvt.rn.f32.f64 	%f180, %fd2;
	neg.f32 	%f181, %f180;
	setp.lt.s32 	%p31, %r88, 0;
	selp.f32 	%f206, %f181, %f180, %p31;
$L__BB0_28:
	ld.param.u64 	%rd44, [fused_sgemm_sin_param_2];
	mul.rn.f32 	%f183, %f206, %f206;
	and.b32  	%r93, %r107, 1;
	setp.eq.b32 	%p32, %r93, 1;
	selp.f32 	%f184, 0f3F800000, %f206, %p32;
	fma.rn.f32 	%f185, %f183, %f184, 0f00000000;
	fma.rn.f32 	%f186, %f183, 0f37CBAC00, 0fBAB607ED;
	selp.f32 	%f187, %f186, 0fB94D4153, %p32;
	selp.f32 	%f188, 0f3D2AAABB, 0f3C0885E4, %p32;
	fma.rn.f32 	%f189, %f187, %f183, %f188;
	selp.f32 	%f190, 0fBEFFFFFF, 0fBE2AAAA8, %p32;
	fma.rn.f32 	%f191, %f189, %f183, %f190;
	fma.rn.f32 	%f192, %f191, %f185, %f184;
	and.b32  	%r94, %r107, 2;
	setp.eq.s32 	%p33, %r94, 0;
	mov.f32 	%f193, 0f00000000;
	sub.f32 	%f194, %f193, %f192;
	selp.f32 	%f195, %f192, %f194, %p33;
	mad.lo.s32 	%r95, %r49, %r3, %r5;
	cvta.to.global.u64 	%rd41, %rd44;
	mul.wide.u32 	%rd42, %r95, 4;
	add.s64 	%rd43, %rd41, %rd42;
	st.global.f32 	[%rd43], %f195;
$L__BB0_29:
	ret;

}


// ===== COMPILED SASS (sm_100) =====

	.target	sm_100

	.elftype	@"ET_EXEC"


//--------------------- .note.nv.tkinfo           --------------------------
	.section	.note.nv.tkinfo,"",@"SHT_NOTE"
	.sectionflags	@"SHF_NOTE_NV_TKINFO"
	.tkinfo
        /*0018*/ 	.word	0x00000002
        /*0030*/ 	.string	""
        /*0030*/ 	.string	"ptxas"
        /*0030*/ 	.string	"Cuda compilation tools, release 13.0, V13.0.88"
        /*0030*/ 	.string	"Build cuda_13.0.r13.0/compiler.36424714_0"
        /*0030*/ 	.string	"-arch sm_100 -m 64 "



//--------------------- .note.nv.cuinfo           --------------------------
	.section	.note.nv.cuinfo,"",@"SHT_NOTE"
	.sectionflags	@"SHF_NOTE_NV_CUINFO"
        /*0018*/ 	.short	0x0002
        /*001a*/ 	.short	0x0064
        /*001c*/ 	.short	0x0082
	.zero		2


//--------------------- .nv.info                  --------------------------
	.section	.nv.info,"",@"SHT_CUDA_INFO"
	.align	4


	//----- nvinfo : EIATTR_REGCOUNT
	.align		4
        /*0000*/ 	.byte	0x04, 0x2f
        /*0002*/ 	.short	(.L_2 - .L_1)
	.align		4
.L_1:
        /*0004*/ 	.word	index@(fused_sgemm_sin)
        /*0008*/ 	.word	0x00000020


	//----- nvinfo : EIATTR_FRAME_SIZE
	.align		4
.L_2:
        /*000c*/ 	.byte	0x04, 0x11
        /*000e*/ 	.short	(.L_4 - .L_3)
	.align		4
.L_3:
        /*0010*/ 	.word	index@(fused_sgemm_sin)
        /*0014*/ 	.word	0x00000000


	//----- nvinfo : EIATTR_MIN_STACK_SIZE
	.align		4
.L_4:
        /*0018*/ 	.byte	0x04, 0x12
        /*001a*/ 	.short	(.L_6 - .L_5)
	.align		4
.L_5:
        /*001c*/ 	.word	index@(fused_sgemm_sin)
        /*0020*/ 	.word	0x00000000
.L_6:


//--------------------- .nv.compat                --------------------------
	.section	.nv.compat,"",@"SHT_CUDA_COMPAT_INFO"
	.align	4
        /*0000*/ 	.byte	0x02, 0x09, 0x00, 0x00, 0x02, 0x02, 0x01, 0x00, 0x02, 0x05, 0x05, 0x00, 0x03, 0x07, 0x01, 0x01
        /*0010*/ 	.byte	0x02, 0x03, 0x00, 0x00, 0x02, 0x06, 0x01, 0x00, 0x04, 0x0b, 0x08, 0x00, 0x01, 0x00, 0x00, 0x00
        /*0020*/ 	.byte	0x00, 0x00, 0x00, 0x00


//--------------------- .nv.info.fused_sgemm_sin  --------------------------
	.section	.nv.info.fused_sgemm_sin,"",@"SHT_CUDA_INFO"
	.sectionflags	@""
	.align	4


	//----- nvinfo : EIATTR_CUDA_API_VERSION
	.align		4
        /*0000*/ 	.byte	0x04, 0x37
        /*0002*/ 	.short	(.L_8 - .L_7)
.L_7:
        /*0004*/ 	.word	0x00000082


	//----- nvinfo : EIATTR_KPARAM_INFO
	.align		4
.L_8:
        /*0008*/ 	.byte	0x04, 0x17
        /*000a*/ 	.short	(.L_10 - .L_9)
.L_9:
        /*000c*/ 	.word	0x00000000
        /*0010*/ 	.short	0x0005
        /*0012*/ 	.short	0x0020
        /*0014*/ 	.byte	0x00, 0xf0, 0x11, 0x00


	//----- nvinfo : EIATTR_KPARAM_INFO
	.align		4
.L_10:
        /*0018*/ 	.byte	0x04, 0x17
        /*001a*/ 	.short	(.L_12 - .L_11)
.L_11:
        /*001c*/ 	.word	0x00000000
        /*0020*/ 	.short	0x0004
        /*0022*/ 	.short	0x001c
        /*0024*/ 	.byte	0x00, 0xf0, 0x11, 0x00


	//----- nvinfo : EIATTR_KPARAM_INFO
	.align		4
.L_12:
        /*0028*/ 	.byte	0x04, 0x17
        /*002a*/ 	.short	(.L_14 - .L_13)
.L_13:
        /*002c*/ 	.word	0x00000000
        /*0030*/ 	.short	0x0003
        /*0032*/ 	.short	0x0018
        /*0034*/ 	.byte	0x00, 0xf0, 0x11, 0x00


	//----- nvinfo : EIATTR_KPARAM_INFO
	.align		4
.L_14:
        /*0038*/ 	.byte	0x04, 0x17
        /*003a*/ 	.short	(.L_16 - .L_15)
.L_15:
        /*003c*/ 	.word	0x00000000
        /*0040*/ 	.short	0x0002
        /*0042*/ 	.short	0x0010
        /*0044*/ 	.byte	0x00, 0xf5, 0x21, 0x00


	//----- nvinfo : EIATTR_KPARAM_INFO
	.align		4
.L_16:
        /*0048*/ 	.byte	0x04, 0x17
        /*004a*/ 	.short	(.L_18 - .L_17)
.L_17:
        /*004c*/ 	.word	0x00000000
        /*0050*/ 	.short	0x0001
        /*0052*/ 	.short	0x0008
        /*0054*/ 	.byte	0x00, 0xf5, 0x21, 0x00


	//----- nvinfo : EIATTR_KPARAM_INFO
	.align		4
.L_18:
        /*0058*/ 	.byte	0x04, 0x17
        /*005a*/ 	.short	(.L_20 - .L_19)
.L_19:
        /*005c*/ 	.word	0x00000000
        /*0060*/ 	.short	0x0000
        /*0062*/ 	.short	0x0000
        /*0064*/ 	.byte	0x00, 0xf5, 0x21, 0x00


	//----- nvinfo : EIATTR_SPARSE_MMA_MASK
	.align		4
.L_20:
        /*0068*/ 	.byte	0x03, 0x50
        /*006a*/ 	.short	0x0000


	//----- nvinfo : EIATTR_MAXREG_COUNT
	.align		4
        /*006c*/ 	.byte	0x03, 0x1b
        /*006e*/ 	.short	0x00ff


	//----- nvinfo : EIATTR_NUM_BARRIERS
	.align		4
        /*0070*/ 	.byte	0x02, 0x4c
        /*0072*/ 	.byte	0x01
	.zero		1


	//----- nvinfo : EIATTR_MERCURY_ISA_VERSION
	.align		4
        /*0074*/ 	.byte	0x03, 0x5f
        /*0076*/ 	.short	0x0101


	//----- nvinfo : EIATTR_VRC_CTA_INIT_COUNT
	.align		4
        /*0078*/ 	.byte	0x02, 0x4a
	.zero		1
	.zero		1


	//----- nvinfo : EIATTR_EXIT_INSTR_OFFSETS
	.align		4
        /*007c*/ 	.byte	0x04, 0x1c
        /*007e*/ 	.short	(.L_22 - .L_21)


	//   ....[0]....
.L_21:
        /*0080*/ 	.word	0x00000e30


	//   ....[1]....
        /*0084*/ 	.word	0x00001630


	//----- nvinfo : EIATTR_CRS_STACK_SIZE
	.align		4
.L_22:
        /*0088*/ 	.byte	0x04, 0x1e
        /*008a*/ 	.short	(.L_24 - .L_23)
.L_23:
        /*008c*/ 	.word	0x00000000


	//----- nvinfo : EIATTR_CBANK_PARAM_SIZE
	.align		4
.L_24:
        /*0090*/ 	.byte	0x03, 0x19
        /*0092*/ 	.short	0x0024


	//----- nvinfo : EIATTR_PARAM_CBANK
	.align		4
        /*0094*/ 	.byte	0x04, 0x0a
        /*0096*/ 	.short	(.L_26 - .L_25)
	.align		4
.L_25:
        /*0098*/ 	.word	index@(.nv.constant0.fused_sgemm_sin)
        /*009c*/ 	.short	0x0380
        /*009e*/ 	.short	0x0024


	//----- nvinfo : EIATTR_SW_WAR
	.align		4
.L_26:
        /*00a0*/ 	.byte	0x04, 0x36
        /*00a2*/ 	.short	(.L_28 - .L_27)
.L_27:
        /*00a4*/ 	.word	0x00000008
.L_28:


//--------------------- .nv.callgraph             --------------------------
	.section	.nv.callgraph,"",@"SHT_CUDA_CALLGRAPH"
	.align	4
	.sectionentsize	8
	.align		4
        /*0000*/ 	.word	0x00000000
	.align		4
        /*0004*/ 	.word	0xffffffff
	.align		4
        /*0008*/ 	.word	0x00000000
	.align		4
        /*000c*/ 	.word	0xfffffffe
	.align		4
        /*0010*/ 	.word	0x00000000
	.align		4
        /*0014*/ 	.word	0xfffffffd
	.align		4
        /*0018*/ 	.word	0x00000000
	.align		4
        /*001c*/ 	.word	0xfffffffc


//--------------------- .nv.constant4             --------------------------
	.section	.nv.constant4,"a",@progbits
	.align	8
	.align		8
.nv.constant4:
        /*0000*/ 	.dword	__cudart_i2opi_f


//--------------------- .text.fused_sgemm_sin     --------------------------
	.section	.text.fused_sgemm_sin,"ax",@progbits
	.align	128
        .global         fused_sgemm_sin
        .type           fused_sgemm_sin,@function
        .size           fused_sgemm_sin,(.L_x_9 - fused_sgemm_sin)
        .other          fused_sgemm_sin,@"STO_CUDA_ENTRY STV_DEFAULT"
fused_sgemm_sin:
.text.fused_sgemm_sin:
[----:B------:R-:W-:Y:S01]  /*0000*/  LDC R1, c[0x0][0x37c] ;  /* 0x0000df00ff017b82 */ /* 0x000fe20000000800 */
[----:B------:R-:W0:Y:S01]  /*0010*/  S2R R0, SR_CTAID.Y ;  /* 0x0000000000007919 */ /* 0x000e220000002600 */
[----:B------:R-:W1:Y:S01]  /*0020*/  LDCU UR7, c[0x0][0x3a0] ;  /* 0x00007400ff0777ac */ /* 0x000e620008000800 */
[----:B------:R-:W-:Y:S01]  /*0030*/  HFMA2 R27, -RZ, RZ, 0, 0 ;  /* 0x00000000ff1b7431 */ /* 0x000fe200000001ff */
[----:B------:R-:W0:Y:S01]  /*0040*/  S2R R17, SR_TID.Y ;  /* 0x0000000000117919 */ /* 0x000e220000002200 */
[----:B------:R-:W2:Y:S01]  /*0050*/  LDCU.64 UR8, c[0x0][0x358] ;  /* 0x00006b00ff0877ac */ /* 0x000ea20008000a00 */
[----:B------:R-:W3:Y:S01]  /*0060*/  S2R R6, SR_CTAID.X ;  /* 0x0000000000067919 */ /* 0x000ee20000002500 */
[----:B------:R-:W3:Y:S01]  /*0070*/  S2R R15, SR_TID.X ;  /* 0x00000000000f7919 */ /* 0x000ee20000002100 */
[----:B-1----:R-:W-:Y:S01]  /*0080*/  UISETP.GE.AND UP0, UPT, UR7, 0x1, UPT ;  /* 0x000000010700788c */ /* 0x002fe2000bf06270 */
[----:B0-----:R-:W-:Y:S01]  /*0090*/  IMAD R0, R0, 0x10, R17 ;  /* 0x0000001000007824 */ /* 0x001fe200078e0211 */
[----:B---3--:R-:W-:-:S07]  /*00a0*/  LEA R3, R6, R15, 0x4 ;  /* 0x0000000f06037211 */ /* 0x008fce00078e20ff */
[----:B--2---:R-:W-:Y:S05]  /*00b0*/  BRA.U !UP0, `(.L_x_0) ;  /* 0x0000000d08507547 */ /* 0x004fea000b800000 */
[----:B------:R-:W0:Y:S01]  /*00c0*/  S2UR UR6, SR_CgaCtaId ;  /* 0x00000000000679c3 */ /* 0x000e220000008800 */
[----:B------:R-:W-:Y:S01]  /*00d0*/  UMOV UR4, 0x400 ;  /* 0x0000040000047882 */ /* 0x000fe20000000000 */
[----:B------:R-:W-:Y:S02]  /*00e0*/  UISETP.GE.U32.AND UP0, UPT, UR7, 0x11, UPT ;  /* 0x000000110700788c */ /* 0x000fe4000bf06070 */
[----:B------:R-:W-:Y:S01]  /*00f0*/  IMAD R24, R0, UR7, RZ ;  /* 0x0000000700187c24 */ /* 0x000fe2000f8e02ff */
[----:B------:R-:W-:Y:S01]  /*0100*/  UIADD3 UR5, UPT, UPT, UR4, 0x400, URZ ;  /* 0x0000040004057890 */ /* 0x000fe2000fffe0ff */
[----:B------:R-:W-:-:S03]  /*0110*/  IMAD.MOV.U32 R27, RZ, RZ, RZ ;  /* 0x000000ffff1b7224 */ /* 0x000fc600078e00ff */
[----:B0-----:R-:W-:Y:S02]  /*0120*/  ULEA UR5, UR6, UR5, 0x18 ;  /* 0x0000000506057291 */ /* 0x001fe4000f8ec0ff */
[----:B------:R-:W-:-:S04]  /*0130*/  ULEA UR4, UR6, UR4, 0x18 ;  /* 0x0000000406047291 */ /* 0x000fc8000f8ec0ff */
[----:B------:R-:W-:Y:S02]  /*0140*/  LEA R16, R15, UR5, 0x2 ;  /* 0x000000050f107c11 */ /* 0x000fe4000f8e10ff */
[C---:B------:R-:W-:Y:S01]  /*0150*/  LEA R2, R17.reuse, UR4, 0x6 ;  /* 0x0000000411027c11 */ /* 0x040fe2000f8e30ff */
[----:B------:R-:W-:Y:S02]  /*0160*/  UMOV UR4, URZ ;  /* 0x000000ff00047c82 */ /* 0x000fe40008000000 */
[----:B------:R-:W-:Y:S01]  /*0170*/  IMAD R22, R17, 0x40, R16 ;  /* 0x0000004011167824 */ /* 0x000fe200078e0210 */
[----:B------:R-:W-:Y:S01]  /*0180*/  LEA R25, R15, R2, 0x2 ;  /* 0x000000020f197211 */ /* 0x000fe200078e10ff */
[----:B------:R-:W-:Y:S06]  /*0190*/  BRA.U !UP0, `(.L_x_1) ;  /* 0x0000000908287547 */ /* 0x000fec000b800000 */
[----:B------:R-:W0:Y:S01]  /*01a0*/  LDCU.64 UR10, c[0x0][0x380] ;  /* 0x00007000ff0a77ac */ /* 0x000e220008000a00 */
[CC--:B------:R-:W-:Y:S01]  /*01b0*/  IADD3 R13, P0, PT, R24.reuse, R15.reuse, RZ ;  /* 0x0000000f180d7210 */ /* 0x0c0fe20007f1e0ff */
[----:B------:R-:W-:Y:S01]  /*01c0*/  IMAD.MOV.U32 R27, RZ, RZ, RZ ;  /* 0x000000ffff1b7224 */ /* 0x000fe200078e00ff */
[----:B------:R-:W-:Y:S01]  /*01d0*/  IADD3 R4, PT, PT, R17, 0x10, RZ ;  /* 0x0000001011047810 */ /* 0x000fe20007ffe0ff */
[----:B------:R-:W1:Y:S01]  /*01e0*/  LDCU.64 UR12, c[0x0][0x398] ;  /* 0x00007300ff0c77ac */ /* 0x000e620008000a00 */
[-C--:B------:R-:W-:Y:S01]  /*01f0*/  IADD3 R20, PT, PT, R24, R15.reuse, RZ ;  /* 0x0000000f18147210 */ /* 0x080fe20007ffe0ff */
[----:B------:R-:W-:Y:S01]  /*0200*/  IMAD.X R8, RZ, RZ, RZ, P0 ;  /* 0x000000ffff087224 */ /* 0x000fe200000e06ff */
[----:B------:R-:W-:Y:S01]  /*0210*/  MOV R19, R15 ;  /* 0x0000000f00137202 */ /* 0x000fe20000000f00 */
[----:B------:R-:W-:Y:S01]  /*0220*/  UIADD3 UR4, UPT, UPT, UR7, -0x1, URZ ;  /* 0xffffffff07047890 */ /* 0x000fe2000fffe0ff */
[----:B------:R-:W-:Y:S01]  /*0230*/  IMAD.MOV.U32 R18, RZ, RZ, R17 ;  /* 0x000000ffff127224 */ /* 0x000fe200078e0011 */
[----:B------:R-:W2:Y:S02]  /*0240*/  LDCU UR7, c[0x0][0x3a0] ;  /* 0x00007400ff0777ac */ /* 0x000ea40008000800 */
[----:B------:R-:W-:Y:S01]  /*0250*/  ULEA.HI UR4, UR4, 0x1, URZ, 0x1c ;  /* 0x0000000104047891 */ /* 0x000fe2000f8fe0ff */
[----:B------:R-:W-:Y:S01]  /*0260*/  UMOV UR5, 0x10 ;  /* 0x0000001000057882 */ /* 0x000fe20000000000 */
[----:B0-----:R-:W-:-:S02]  /*0270*/  LEA R14, P0, R13, UR10, 0x2 ;  /* 0x0000000a0d0e7c11 */ /* 0x001fc4000f8010ff */
[----:B------:R-:W-:Y:S01]  /*0280*/  ULOP3.LUT UR4, UR4, 0x1ffffffe, URZ, 0xc0, !UPT ;  /* 0x1ffffffe04047892 */ /* 0x000fe2000f8ec0ff */
[--C-:B-1----:R-:W-:Y:S01]  /*0290*/  IMAD R4, R4, UR13, R15.reuse ;  /* 0x0000000d04047c24 */ /* 0x102fe2000f8e020f */
[----:B------:R-:W-:Y:S01]  /*02a0*/  LEA.HI.X R13, R13, UR11, R8, 0x2, P0 ;  /* 0x0000000b0d0d7c11 */ /* 0x000fe200080f1408 */
[----:B------:R-:W-:Y:S01]  /*02b0*/  IMAD R21, R17, UR13, R15 ;  /* 0x0000000d11157c24 */ /* 0x000fe2000f8e020f */
[----:B------:R-:W-:Y:S01]  /*02c0*/  IADD3 R14, P0, PT, R14, 0x40, RZ ;  /* 0x000000400e0e7810 */ /* 0x000fe20007f1e0ff */
[----:B------:R-:W-:Y:S01]  /*02d0*/  UIADD3 UR4, UPT, UPT, -UR4, URZ, URZ ;  /* 0x000000ff04047290 */ /* 0x000fe2000fffe1ff */
[C---:B------:R-:W-:Y:S01]  /*02e0*/  LEA R23, R6.reuse, R4, 0x4 ;  /* 0x0000000406177211 */ /* 0x040fe200078e20ff */
[----:B------:R-:W-:Y:S01]  /*02f0*/  IMAD R21, R6, 0x10, R21 ;  /* 0x0000001006157824 */ /* 0x000fe200078e0215 */
[----:B------:R-:W-:Y:S02]  /*0300*/  ISETP.GE.AND P1, PT, R0, UR12, PT ;  /* 0x0000000c00007c0c */ /* 0x000fe4000bf26270 */
[----:B--2---:R-:W-:-:S11]  /*0310*/  IADD3.X R13, PT, PT, RZ, R13, RZ, P0, !PT ;  /* 0x0000000dff0d7210 */ /* 0x004fd600007fe4ff */
.L_x_2:
[----:B------:R-:W0:Y:S01]  /*0320*/  LDC R12, c[0x0][0x39c] ;  /* 0x0000e700ff0c7b82 */ /* 0x000e220000000800 */
[----:B------:R-:W-:Y:S02]  /*0330*/  ISETP.GE.OR P2, PT, R19, UR7, P1 ;  /* 0x0000000713007c0c */ /* 0x000fe40008f46670 */
[----:B------:R-:W-:-:S11]  /*0340*/  CS2R R28, SRZ ;  /* 0x00000000001c7805 */ /* 0x000fd6000001ff00 */
[----:B------:R-:W1:Y:S01]  /*0350*/  @!P2 LDC.64 R6, c[0x0][0x380] ;  /* 0x0000e000ff06ab82 */ /* 0x000e620000000a00 */
[----:B0-----:R-:W-:-:S04]  /*0360*/  ISETP.GE.AND P0, PT, R3, R12, PT ;  /* 0x0000000c0300720c */ /* 0x001fc80003f06270 */
[----:B------:R-:W-:Y:S01]  /*0370*/  ISETP.GE.OR P3, PT, R18, UR7, P0 ;  /* 0x0000000712007c0c */ /* 0x000fe20008766670 */
[----:B-1----:R-:W-:-:S12]  /*0380*/  @!P2 IMAD.WIDE.U32 R6, R20, 0x4, R6 ;  /* 0x000000041406a825 */ /* 0x002fd800078e0006 */
[----:B------:R-:W0:Y:S01]  /*0390*/  @!P3 LDC.64 R4, c[0x0][0x388] ;  /* 0x0000e200ff04bb82 */ /* 0x000e220000000a00 */
[----:B------:R-:W2:Y:S01]  /*03a0*/  @!P2 LDG.E.CONSTANT R28, desc[UR8][R6.64] ;  /* 0x00000008061ca981 */ /* 0x000ea2000c1e9900 */
[----:B0-----:R-:W-:-:S05]  /*03b0*/  @!P3 IMAD.WIDE R4, R21, 0x4, R4 ;  /* 0x000000041504b825 */ /* 0x001fca00078e0204 */
[----:B------:R-:W3:Y:S04]  /*03c0*/  @!P3 LDG.E.CONSTANT R29, desc[UR8][R4.64] ;  /* 0x00000008041db981 */ /* 0x000ee8000c1e9900 */
[----:B--2---:R-:W-:Y:S04]  /*03d0*/  STS [R25], R28 ;  /* 0x0000001c19007388 */ /* 0x004fe80000000800 */
[----:B---3--:R-:W-:Y:S01]  /*03e0*/  STS [R22], R29 ;  /* 0x0000001d16007388 */ /* 0x008fe20000000800 */
[----:B------:R-:W-:Y:S06]  /*03f0*/  BAR.SYNC.DEFER_BLOCKING 0x0 ;  /* 0x0000000000007b1d */ /* 0x000fec0000010000 */
[----:B------:R-:W-:Y:S04]  /*0400*/  LDS R4, [R16] ;  /* 0x0000000010047984 */ /* 0x000fe80000000800 */
[----:B------:R-:W0:Y:S04]  /*0410*/  LDS.128 R8, [R2] ;  /* 0x0000000002087984 */ /* 0x000e280000000c00 */
[----:B------:R-:W1:Y:S04]  /*0420*/  LDS R5, [R16+0x40] ;  /* 0x0000400010057984 */ /* 0x000e680000000800 */
[----:B------:R-:W2:Y:S04]  /*0430*/  LDS R6, [R16+0x80] ;  /* 0x0000800010067984 */ /* 0x000ea80000000800 */
[----:B------:R-:W3:Y:S04]  /*0440*/  LDS R26, [R16+0xc0] ;  /* 0x0000c000101a7984 */ /* 0x000ee80000000800 */
[----:B------:R-:W-:Y:S01]  /*0450*/  LDS R29, [R16+0x240] ;  /* 0x00024000101d7984 */ /* 0x000fe20000000800 */
[----:B0-----:R-:W-:-:S04]  /*0460*/  FFMA R8, R8, R4, R27 ;  /* 0x0000000408087223 */ /* 0x001fc8000000001b */
[----:B-1----:R-:W-:Y:S02]  /*0470*/  FFMA R7, R5, R9, R8 ;  /* 0x0000000905077223 */ /* 0x002fe40000000008 */
[----:B------:R-:W-:Y:S02]  /*0480*/  LDS R9, [R16+0x100] ;  /* 0x0001000010097984 */ /* 0x000fe40000000800 */
[----:B--2---:R-:W-:Y:S02]  /*0490*/  FFMA R27, R6, R10, R7 ;  /* 0x0000000a061b7223 */ /* 0x004fe40000000007 */
[----:B------:R-:W0:Y:S02]  /*04a0*/  LDS.128 R4, [R2+0x10] ;  /* 0x0000100002047984 */ /* 0x000e240000000c00 */
[----:B---3--:R-:W-:Y:S02]  /*04b0*/  FFMA R11, R26, R11, R27 ;  /* 0x0000000b1a0b7223 */ /* 0x008fe4000000001b */
[----:B------:R-:W1:Y:S04]  /*04c0*/  LDS R27, [R16+0x140] ;  /* 0x00014000101b7984 */ /* 0x000e680000000800 */
[----:B------:R-:W2:Y:S04]  /*04d0*/  LDS R8, [R16+0x180] ;  /* 0x0001800010087984 */ /* 0x000ea80000000800 */
[----:B------:R-:W3:Y:S01]  /*04e0*/  LDS R26, [R16+0x1c0] ;  /* 0x0001c000101a7984 */ /* 0x000ee20000000800 */
[----:B0-----:R-:W-:-:S04]  /*04f0*/  FFMA R4, R4, R9, R11 ;  /* 0x0000000904047223 */ /* 0x001fc8000000000b */
[----:B-1----:R-:W-:Y:S02]  /*0500*/  FFMA R27, R27, R5, R4 ;  /* 0x000000051b1b7223 */ /* 0x002fe40000000004 */
[----:B------:R-:W-:Y:S02]  /*0510*/  LDS R5, [R16+0x200] ;  /* 0x0002000010057984 */ /* 0x000fe40000000800 */
[----:B--2---:R-:W-:Y:S02]  /*0520*/  FFMA R27, R8, R6, R27 ;  /* 0x00000006081b7223 */ /* 0x004fe4000000001b */
[----:B------:R-:W0:Y:S02]  /*0530*/  LDS.128 R8, [R2+0x20] ;  /* 0x0000200002087984 */ /* 0x000e240000000c00 */
[----:B---3--:R-:W-:Y:S02]  /*0540*/  FFMA R27, R26, R7, R27 ;  /* 0x000000071a1b7223 */ /* 0x008fe4000000001b */
[----:B------:R-:W1:Y:S04]  /*0550*/  LDS R7, [R16+0x280] ;  /* 0x0002800010077984 */ /* 0x000e680000000800 */
[----:B------:R-:W2:Y:S01]  /*0560*/  LDS R4, [R16+0x2c0] ;  /* 0x0002c00010047984 */ /* 0x000ea20000000800 */
[----:B0-----:R-:W-:-:S04]  /*0570*/  FFMA R8, R8, R5, R27 ;  /* 0x0000000508087223 */ /* 0x001fc8000000001b */
[----:B------:R-:W-:-:S04]  /*0580*/  FFMA R8, R29, R9, R8 ;  /* 0x000000091d087223 */ /* 0x000fc80000000008 */
[----:B-1----:R-:W-:Y:S01]  /*0590*/  FFMA R7, R7, R10, R8 ;  /* 0x0000000a07077223 */ /* 0x002fe20000000008 */
[----:B------:R-:W-:Y:S01]  /*05a0*/  IADD3 R8, PT, PT, R18, 0x10, RZ ;  /* 0x0000001012087810 */ /* 0x000fe20007ffe0ff */
[----:B------:R-:W-:Y:S01]  /*05b0*/  VIADD R5, R19, 0x10 ;  /* 0x0000001013057836 */ /* 0x000fe20000000000 */
[----:B------:R-:W-:Y:S01]  /*05c0*/  CS2R R26, SRZ ;  /* 0x00000000001a7805 */ /* 0x000fe2000001ff00 */
[----:B------:R-:W-:Y:S01]  /*05d0*/  LDS R10, [R16+0x300] ;  /* 0x00030000100a7984 */ /* 0x000fe20000000800 */
[----:B------:R-:W-:Y:S02]  /*05e0*/  ISETP.GE.OR P0, PT, R8, UR7, P0 ;  /* 0x0000000708007c0c */ /* 0x000fe40008706670 */
[----:B------:R-:W-:-:S11]  /*05f0*/  ISETP.GE.OR P2, PT, R5, UR7, P1 ;  /* 0x0000000705007c0c */ /* 0x000fd60008f46670 */
[----:B------:R-:W0:Y:S02]  /*0600*/  @!P0 LDC.64 R8, c[0x0][0x388] ;  /* 0x0000e200ff088b82 */ /* 0x000e240000000a00 */
[----:B------:R-:W-:Y:S01]  /*0610*/  @!P2 MOV R28, R14 ;  /* 0x0000000e001ca202 */ /* 0x000fe20000000f00 */
[----:B------:R-:W-:-:S05]  /*0620*/  @!P2 IMAD.MOV.U32 R29, RZ, RZ, R13 ;  /* 0x000000ffff1da224 */ /* 0x000fca00078e000d */
[----:B------:R-:W3:Y:S01]  /*0630*/  @!P2 LDG.E.CONSTANT R26, desc[UR8][R28.64] ;  /* 0x000000081c1aa981 */ /* 0x000ee2000c1e9900 */
[----:B0-----:R-:W-:-:S05]  /*0640*/  @!P0 IMAD.WIDE R8, R23, 0x4, R8 ;  /* 0x0000000417088825 */ /* 0x001fca00078e0208 */
[----:B------:R-:W4:Y:S01]  /*0650*/  @!P0 LDG.E.CONSTANT R27, desc[UR8][R8.64] ;  /* 0x00000008081b8981 */ /* 0x000f22000c1e9900 */
[----:B--2---:R-:W-:-:S03]  /*0660*/  FFMA R11, R4, R11, R7 ;  /* 0x0000000b040b7223 */ /* 0x004fc60000000007 */
[----:B------:R-:W0:Y:S02]  /*0670*/  LDS.128 R4, [R2+0x30] ;  /* 0x0000300002047984 */ /* 0x000e240000000c00 */
[----:B0-----:R-:W-:Y:S02]  /*0680*/  FFMA R4, R4, R10, R11 ;  /* 0x0000000a04047223 */ /* 0x001fe4000000000b */
[----:B------:R-:W0:Y:S04]  /*0690*/  LDS R11, [R16+0x340] ;  /* 0x00034000100b7984 */ /* 0x000e280000000800 */
[----:B------:R-:W1:Y:S01]  /*06a0*/  LDS R10, [R16+0x380] ;  /* 0x00038000100a7984 */ /* 0x000e620000000800 */
[----:B0-----:R-:W-:-:S03]  /*06b0*/  FFMA R11, R11, R5, R4 ;  /* 0x000000050b0b7223 */ /* 0x001fc60000000004 */
[----:B------:R-:W0:Y:S01]  /*06c0*/  LDS R4, [R16+0x3c0] ;  /* 0x0003c00010047984 */ /* 0x000e220000000800 */
[----:B------:R-:W-:Y:S06]  /*06d0*/  BAR.SYNC.DEFER_BLOCKING 0x0 ;  /* 0x0000000000007b1d */ /* 0x000fec0000010000 */
[----:B---3--:R-:W-:Y:S04]  /*06e0*/  STS [R25], R26 ;  /* 0x0000001a19007388 */ /* 0x008fe80000000800 */
[----:B----4-:R1:W-:Y:S01]  /*06f0*/  STS [R22], R27 ;  /* 0x0000001b16007388 */ /* 0x0103e20000000800 */
[----:B------:R-:W-:Y:S01]  /*0700*/  BAR.SYNC.DEFER_BLOCKING 0x0 ;  /* 0x0000000000007b1d */ /* 0x000fe20000010000 */
[----:B-1----:R-:W-:-:S04]  /*0710*/  FFMA R27, R10, R6, R11 ;  /* 0x000000060a1b7223 */ /* 0x002fc8000000000b */
[----:B0-----:R-:W-:Y:S01]  /*0720*/  FFMA R29, R4, R7, R27 ;  /* 0x00000007041d7223 */ /* 0x001fe2000000001b */
[----:B------:R-:W-:Y:S04]  /*0730*/  LDS R5, [R16] ;  /* 0x0000000010057984 */ /* 0x000fe80000000800 */
[----:B------:R-:W0:Y:S04]  /*0740*/  LDS.128 R8, [R2] ;  /* 0x0000000002087984 */ /* 0x000e280000000c00 */
[----:B------:R-:W1:Y:S04]  /*0750*/  LDS R7, [R16+0x40] ;  /* 0x0000400010077984 */ /* 0x000e680000000800 */
[----:B------:R-:W2:Y:S04]  /*0760*/  LDS R4, [R16+0x80] ;  /* 0x0000800010047984 */ /* 0x000ea80000000800 */
[----:B------:R-:W3:Y:S04]  /*0770*/  LDS R28, [R16+0xc0] ;  /* 0x0000c000101c7984 */ /* 0x000ee80000000800 */
[----:B------:R-:W-:Y:S01]  /*0780*/  LDS R26, [R16+0x1c0] ;  /* 0x0001c000101a7984 */ /* 0x000fe20000000800 */
[----:B0-----:R-:W-:-:S03]  /*0790*/  FFMA R8, R8, R5, R29 ;  /* 0x0000000508087223 */ /* 0x001fc6000000001d */
[----:B------:R-:W-:Y:S01]  /*07a0*/  LDS R29, [R16+0x3c0] ;  /* 0x0003c000101d7984 */ /* 0x000fe20000000800 */
[----:B-1----:R-:W-:-:S03]  /*07b0*/  FFMA R7, R7, R9, R8 ;  /* 0x0000000907077223 */ /* 0x002fc60000000008 */
[----:B------:R-:W-:Y:S01]  /*07c0*/  LDS R9, [R16+0x100] ;  /* 0x0001000010097984 */ /* 0x000fe20000000800 */
[----:B--2---:R-:W-:-:S03]  /*07d0*/  FFMA R27, R4, R10, R7 ;  /* 0x0000000a041b7223 */ /* 0x004fc60000000007 */
[----:B------:R-:W0:Y:S01]  /*07e0*/  LDS.128 R4, [R2+0x10] ;  /* 0x0000100002047984 */ /* 0x000e220000000c00 */
[----:B---3--:R-:W-:-:S03]  /*07f0*/  FFMA R11, R28, R11, R27 ;  /* 0x0000000b1c0b7223 */ /* 0x008fc6000000001b */
[----:B------:R-:W1:Y:S04]  /*0800*/  LDS R27, [R16+0x140] ;  /* 0x00014000101b7984 */ /* 0x000e680000000800 */
[----:B------:R-:W2:Y:S01]  /*0810*/  LDS R8, [R16+0x180] ;  /* 0x0001800010087984 */ /* 0x000ea20000000800 */
[----:B0-----:R-:W-:-:S04]  /*0820*/  FFMA R4, R4, R9, R11 ;  /* 0x0000000904047223 */ /* 0x001fc8000000000b */
[----:B-1----:R-:W-:Y:S02]  /*0830*/  FFMA R27, R27, R5, R4 ;  /* 0x000000051b1b7223 */ /* 0x002fe40000000004 */
[----:B------:R-:W-:Y:S02]  /*0840*/  LDS R5, [R16+0x200] ;  /* 0x0002000010057984 */ /* 0x000fe40000000800 */
[----:B--2---:R-:W-:Y:S02]  /*0850*/  FFMA R27, R8, R6, R27 ;  /* 0x00000006081b7223 */ /* 0x004fe4000000001b */
[----:B------:R-:W0:Y:S02]  /*0860*/  LDS.128 R8, [R2+0x20] ;  /* 0x0000200002087984 */ /* 0x000e240000000c00 */
[----:B------:R-:W-:Y:S02]  /*0870*/  FFMA R7, R26, R7, R27 ;  /* 0x000000071a077223 */ /* 0x000fe4000000001b */
        /* <DEDUP_REMOVED lines=11> */
[----:B------:R-:W-:-:S04]  /*0930*/  UIADD3 UR4, UPT, UPT, UR4, 0x2, URZ ;  /* 0x0000000204047890 */ /* 0x000fc8000fffe0ff */
[----:B------:R-:W-:Y:S01]  /*0940*/  UISETP.NE.AND UP0, UPT, UR4, URZ, UPT ;  /* 0x000000ff0400728c */ /* 0x000fe2000bf05270 */
[----:B------:R-:W-:Y:S01]  /*0950*/  IADD3 R14, P0, PT, R14, 0x80, RZ ;  /* 0x000000800e0e7810 */ /* 0x000fe20007f1e0ff */
[C---:B------:R-:W-:Y:S01]  /*0960*/  IMAD R21, R12.reuse, 0x20, R21 ;  /* 0x000000200c157824 */ /* 0x040fe200078e0215 */
[----:B------:R-:W-:Y:S01]  /*0970*/  LEA R23, R12, R23, 0x5 ;  /* 0x000000170c177211 */ /* 0x000fe200078e28ff */
[----:B------:R-:W-:Y:S01]  /*0980*/  VIADD R19, R19, 0x20 ;  /* 0x0000002013137836 */ /* 0x000fe20000000000 */
[----:B------:R-:W-:Y:S01]  /*0990*/  IADD3 R18, PT, PT, R18, 0x20, RZ ;  /* 0x0000002012127810 */ /* 0x000fe20007ffe0ff */
[----:B------:R-:W-:Y:S01]  /*09a0*/  IMAD.X R13, RZ, RZ, R13, P0 ;  /* 0x000000ffff0d7224 */ /* 0x000fe200000e060d */
[----:B------:R-:W-:Y:S01]  /*09b0*/  IADD3 R20, PT, PT, R20, 0x20, RZ ;  /* 0x0000002014147810 */ /* 0x000fe20007ffe0ff */
[----:B------:R-:W-:Y:S01]  /*09c0*/  UIADD3 UR5, UPT, UPT, UR5, 0x20, URZ ;  /* 0x0000002005057890 */ /* 0x000fe2000fffe0ff */
[----:B0-----:R-:W-:-:S04]  /*09d0*/  FFMA R4, R4, R9, R11 ;  /* 0x0000000904047223 */ /* 0x001fc8000000000b */
[----:B-1----:R-:W-:-:S04]  /*09e0*/  FFMA R5, R27, R5, R4 ;  /* 0x000000051b057223 */ /* 0x002fc80000000004 */
[----:B--2---:R-:W-:-:S04]  /*09f0*/  FFMA R6, R8, R6, R5 ;  /* 0x0000000608067223 */ /* 0x004fc80000000005 */
[----:B------:R-:W-:Y:S01]  /*0a00*/  FFMA R27, R29, R7, R6 ;  /* 0x000000071d1b7223 */ /* 0x000fe20000000006 */
[----:B------:R-:W-:Y:S06]  /*0a10*/  BAR.SYNC.DEFER_BLOCKING 0x0 ;  /* 0x0000000000007b1d */ /* 0x000fec0000010000 */
[----:B------:R-:W-:Y:S05]  /*0a20*/  BRA.U UP0, `(.L_x_2) ;  /* 0xfffffff9003c7547 */ /* 0x000fea000b83ffff */
[----:B------:R-:W-:-:S12]  /*0a30*/  UIADD3 UR4, UPT, UPT, UR5, -0x10, URZ ;  /* 0xfffffff005047890 */ /* 0x000fd8000fffe0ff */
.L_x_1:
[----:B------:R-:W-:-:S04]  /*0a40*/  UIADD3 UR5, UPT, UPT, UR7, -0x1, URZ ;  /* 0xffffffff07057890 */ /* 0x000fc8000fffe0ff */
[----:B------:R-:W-:-:S09]  /*0a50*/  ULOP3.LUT UP0, URZ, UR5, 0x10, URZ, 0xc0, !UPT ;  /* 0x0000001005ff7892 */ /* 0x000fd2000f80c0ff */
[----:B------:R-:W-:Y:S05]  /*0a60*/  BRA.U UP0, `(.L_x_0) ;  /* 0x0000000100e47547 */ /* 0x000fea000b800000 */
[----:B------:R-:W0:Y:S01]  /*0a70*/  LDCU UR6, c[0x0][0x39c] ;  /* 0x00007380ff0677ac */ /* 0x000e220008000800 */
[----:B------:R-:W-:Y:S01]  /*0a80*/  VIADD R7, R15, UR4 ;  /* 0x000000040f077c36 */ /* 0x000fe20008000000 */
[----:B------:R-:W-:Y:S02]  /*0a90*/  IADD3 R6, PT, PT, R17, UR4, RZ ;  /* 0x0000000411067c10 */ /* 0x000fe4000fffe0ff */
[----:B------:R-:W-:Y:S01]  /*0aa0*/  CS2R R14, SRZ ;  /* 0x00000000000e7805 */ /* 0x000fe2000001ff00 */
[----:B------:R-:W1:Y:S01]  /*0ab0*/  LDCU UR5, c[0x0][0x398] ;  /* 0x00007300ff0577ac */ /* 0x000e620008000800 */
[----:B------:R-:W-:Y:S02]  /*0ac0*/  ISETP.GE.AND P0, PT, R7, UR7, PT ;  /* 0x0000000707007c0c */ /* 0x000fe4000bf06270 */
[----:B0-----:R-:W-:Y:S02]  /*0ad0*/  ISETP.GE.AND P1, PT, R3, UR6, PT ;  /* 0x0000000603007c0c */ /* 0x001fe4000bf26270 */
[----:B-1----:R-:W-:-:S02]  /*0ae0*/  ISETP.GE.OR P0, PT, R0, UR5, P0 ;  /* 0x0000000500007c0c */ /* 0x002fc40008706670 */
[----:B------:R-:W-:-:S11]  /*0af0*/  ISETP.GE.OR P1, PT, R6, UR7, P1 ;  /* 0x0000000706007c0c */ /* 0x000fd60008f26670 */
[----:B------:R-:W0:Y:S01]  /*0b00*/  @!P0 LDC.64 R8, c[0x0][0x380] ;  /* 0x0000e000ff088b82 */ /* 0x000e220000000a00 */
[----:B------:R-:W-:Y:S02]  /*0b10*/  @!P0 IMAD.IADD R7, R24, 0x1, R7 ;  /* 0x0000000118078824 */ /* 0x000fe400078e0207 */
[----:B------:R-:W-:-:S05]  /*0b20*/  @!P1 IMAD R13, R6, UR6, R3 ;  /* 0x00000006060d9c24 */ /* 0x000fca000f8e0203 */
[----:B------:R-:W1:Y:S01]  /*0b30*/  @!P1 LDC.64 R4, c[0x0][0x388] ;  /* 0x0000e200ff049b82 */ /* 0x000e620000000a00 */
[----:B0-----:R-:W-:-:S05]  /*0b40*/  @!P0 IMAD.WIDE.U32 R8, R7, 0x4, R8 ;  /* 0x0000000407088825 */ /* 0x001fca00078e0008 */
[----:B------:R-:W2:Y:S01]  /*0b50*/  @!P0 LDG.E.CONSTANT R14, desc[UR8][R8.64] ;  /* 0x00000008080e8981 */ /* 0x000ea2000c1e9900 */
[----:B-1----:R-:W-:-:S05]  /*0b60*/  @!P1 IMAD.WIDE R12, R13, 0x4, R4 ;  /* 0x000000040d0c9825 */ /* 0x002fca00078e0204 */
        /* <DEDUP_REMOVED lines=9> */
[----:B------:R-:W-:Y:S04]  /*0c00*/  LDS R17, [R16+0x100] ;  /* 0x0001000010117984 */ /* 0x000fe80000000800 */
[----:B------:R-:W4:Y:S04]  /*0c10*/  LDS.128 R8, [R2+0x10] ;  /* 0x0000100002087984 */ /* 0x000f280000000c00 */
[----:B------:R-:W5:Y:S04]  /*0c20*/  LDS R18, [R16+0x140] ;  /* 0x0001400010127984 */ /* 0x000f680000000800 */
[----:B------:R-:W5:Y:S04]  /*0c30*/  LDS R19, [R16+0x180] ;  /* 0x0001800010137984 */ /* 0x000f680000000800 */
[----:B------:R-:W5:Y:S04]  /*0c40*/  LDS R20, [R16+0x1c0] ;  /* 0x0001c00010147984 */ /* 0x000f680000000800 */
[----:B------:R-:W-:Y:S01]  /*0c50*/  LDS.128 R12, [R2+0x20] ;  /* 0x00002000020c7984 */ /* 0x000fe20000000c00 */
[----:B0-----:R-:W-:-:S03]  /*0c60*/  FFMA R22, R4, R21, R27 ;  /* 0x0000001504167223 */ /* 0x001fc6000000001b */
[----:B------:R-:W0:Y:S04]  /*0c70*/  LDS R21, [R16+0x200] ;  /* 0x0002000010157984 */ /* 0x000e280000000800 */
[----:B------:R-:W0:Y:S01]  /*0c80*/  LDS R4, [R16+0x240] ;  /* 0x0002400010047984 */ /* 0x000e220000000800 */
[----:B-1----:R-:W-:-:S03]  /*0c90*/  FFMA R22, R29, R5, R22 ;  /* 0x000000051d167223 */ /* 0x002fc60000000016 */
[----:B------:R-:W1:Y:S01]  /*0ca0*/  LDS R5, [R16+0x280] ;  /* 0x0002800010057984 */ /* 0x000e620000000800 */
[----:B--2---:R-:W-:-:S03]  /*0cb0*/  FFMA R23, R23, R6, R22 ;  /* 0x0000000617177223 */ /* 0x004fc60000000016 */
[----:B------:R-:W2:Y:S01]  /*0cc0*/  LDS R6, [R16+0x2c0] ;  /* 0x0002c00010067984 */ /* 0x000ea20000000800 */
[----:B---3--:R-:W-:-:S03]  /*0cd0*/  FFMA R23, R24, R7, R23 ;  /* 0x0000000718177223 */ /* 0x008fc60000000017 */
[----:B------:R-:W-:Y:S04]  /*0ce0*/  LDS R7, [R16+0x300] ;  /* 0x0003000010077984 */ /* 0x000fe80000000800 */
[----:B------:R-:W3:Y:S01]  /*0cf0*/  LDS.128 R24, [R2+0x30] ;  /* 0x0000300002187984 */ /* 0x000ee20000000c00 */
[----:B----4-:R-:W-:-:S03]  /*0d00*/  FFMA R23, R8, R17, R23 ;  /* 0x0000001108177223 */ /* 0x010fc60000000017 */
[----:B------:R-:W4:Y:S04]  /*0d10*/  LDS R22, [R16+0x340] ;  /* 0x0003400010167984 */ /* 0x000f280000000800 */
[----:B------:R-:W4:Y:S01]  /*0d20*/  LDS R17, [R16+0x380] ;  /* 0x0003800010117984 */ /* 0x000f220000000800 */
[----:B-----5:R-:W-:-:S03]  /*0d30*/  FFMA R18, R18, R9, R23 ;  /* 0x0000000912127223 */ /* 0x020fc60000000017 */
[----:B------:R-:W5:Y:S01]  /*0d40*/  LDS R8, [R16+0x3c0] ;  /* 0x0003c00010087984 */ /* 0x000f620000000800 */
[----:B------:R-:W-:-:S04]  /*0d50*/  FFMA R19, R19, R10, R18 ;  /* 0x0000000a13137223 */ /* 0x000fc80000000012 */
[----:B------:R-:W-:-:S04]  /*0d60*/  FFMA R11, R20, R11, R19 ;  /* 0x0000000b140b7223 */ /* 0x000fc80000000013 */
[----:B0-----:R-:W-:-:S04]  /*0d70*/  FFMA R11, R12, R21, R11 ;  /* 0x000000150c0b7223 */ /* 0x001fc8000000000b */
[----:B------:R-:W-:-:S04]  /*0d80*/  FFMA R4, R4, R13, R11 ;  /* 0x0000000d04047223 */ /* 0x000fc8000000000b */
[----:B-1----:R-:W-:-:S04]  /*0d90*/  FFMA R5, R5, R14, R4 ;  /* 0x0000000e05057223 */ /* 0x002fc80000000004 */
[----:B--2---:R-:W-:-:S04]  /*0da0*/  FFMA R5, R6, R15, R5 ;  /* 0x0000000f06057223 */ /* 0x004fc80000000005 */
[----:B---3--:R-:W-:-:S04]  /*0db0*/  FFMA R5, R24, R7, R5 ;  /* 0x0000000718057223 */ /* 0x008fc80000000005 */
[----:B----4-:R-:W-:-:S04]  /*0dc0*/  FFMA R22, R22, R25, R5 ;  /* 0x0000001916167223 */ /* 0x010fc80000000005 */
[----:B------:R-:W-:-:S04]  /*0dd0*/  FFMA R17, R17, R26, R22 ;  /* 0x0000001a11117223 */ /* 0x000fc80000000016 */
[----:B-----5:R-:W-:Y:S01]  /*0de0*/  FFMA R27, R8, R27, R17 ;  /* 0x0000001b081b7223 */ /* 0x020fe20000000011 */
[----:B------:R-:W-:Y:S06]  /*0df0*/  BAR.SYNC.DEFER_BLOCKING 0x0 ;  /* 0x0000000000007b1d */ /* 0x000fec0000010000 */
.L_x_0:
[----:B------:R-:W0:Y:S02]  /*0e00*/  LDCU.64 UR10, c[0x0][0x398] ;  /* 0x00007300ff0a77ac */ /* 0x000e240008000a00 */
[----:B0-----:R-:W-:-:S04]  /*0e10*/  ISETP.GE.AND P0, PT, R3, UR11, PT ;  /* 0x0000000b03007c0c */ /* 0x001fc8000bf06270 */
[----:B------:R-:W-:-:S13]  /*0e20*/  ISETP.GE.OR P0, PT, R0, UR10, P0 ;  /* 0x0000000a00007c0c */ /* 0x000fda0008706670 */
[----:B------:R-:W-:Y:S05]  /*0e30*/  @P0 EXIT ;  /* 0x000000000000094d */ /* 0x000fea0003800000 */
[C---:B------:R-:W-:Y:S01]  /*0e40*/  FMUL R2, R27.reuse, 0.63661974668502807617 ;  /* 0x3f22f9831b027820 */ /* 0x040fe20000400000 */
[----:B------:R-:W-:Y:S01]  /*0e50*/  FSETP.GE.AND P0, PT, |R27|, 105615, PT ;  /* 0x47ce47801b00780b */ /* 0x000fe20003f06200 */
[----:B------:R-:W-:Y:S04]  /*0e60*/  BSSY.RECONVERGENT B0, `(.L_x_3) ;  /* 0x0000067000007945 */ /* 0x000fe80003800200 */
[----:B------:R-:W0:Y:S02]  /*0e70*/  F2I.NTZ R2, R2 ;  /* 0x0000000200027305 */ /* 0x000e240000203100 */
[----:B0-----:R-:W-:-:S05]  /*0e80*/  I2FP.F32.S32 R4, R2 ;  /* 0x0000000200047245 */ /* 0x001fca0000201400 */
[----:B------:R-:W-:-:S04]  /*0e90*/  FFMA R5, R4, -1.5707962512969970703, R27 ;  /* 0xbfc90fda04057823 */ /* 0x000fc8000000001b */
[----:B------:R-:W-:-:S04]  /*0ea0*/  FFMA R5, R4, -7.5497894158615963534e-08, R5 ;  /* 0xb3a2216804057823 */ /* 0x000fc80000000005 */
[----:B------:R-:W-:Y:S01]  /*0eb0*/  FFMA R6, R4, -5.3903029534742383927e-15, R5 ;  /* 0xa7c234c504067823 */ /* 0x000fe20000000005 */
[----:B------:R-:W-:Y:S06]  /*0ec0*/  @!P0 BRA `(.L_x_4) ;  /* 0x0000000400808947 */ /* 0x000fec0003800000 */
[----:B------:R-:W-:-:S13]  /*0ed0*/  FSETP.NEU.AND P0, PT, |R27|, +INF , PT ;  /* 0x7f8000001b00780b */ /* 0x000fda0003f0d200 */
[----:B------:R-:W-:Y:S01]  /*0ee0*/  @!P0 FMUL R6, RZ, R27 ;  /* 0x0000001bff068220 */ /* 0x000fe20000400000 */
[----:B------:R-:W-:Y:S01]  /*0ef0*/  @!P0 MOV R2, RZ ;  /* 0x000000ff00028202 */ /* 0x000fe20000000f00 */
[----:B------:R-:W-:Y:S06]  /*0f00*/  @!P0 BRA `(.L_x_4) ;  /* 0x0000000400708947 */ /* 0x000fec0003800000 */
[----:B------:R-:W-:Y:S02]  /*0f10*/  IMAD.SHL.U32 R4, R27, 0x100, RZ ;  /* 0x000001001b047824 */ /* 0x000fe400078e00ff */
[----:B------:R-:W-:Y:S02]  /*0f20*/  HFMA2 R2, -RZ, RZ, 0, 0 ;  /* 0x00000000ff027431 */ /* 0x000fe400000001ff */
[----:B------:R-:W-:Y:S01]  /*0f30*/  IMAD.MOV.U32 R8, RZ, RZ, RZ ;  /* 0x000000ffff087224 */ /* 0x000fe200078e00ff */
[----:B------:R-:W0:Y:S01]  /*0f40*/  LDCU.64 UR6, c[0x4][URZ] ;  /* 0x01000000ff0677ac */ /* 0x000e220008000a00 */
[----:B------:R-:W-:Y:S01]  /*0f50*/  LOP3.LUT R11, R4, 0x80000000, RZ, 0xfc, !PT ;  /* 0x80000000040b7812 */ /* 0x000fe200078efcff */
[----:B------:R-:W-:Y:S01]  /*0f60*/  UMOV UR5, URZ ;  /* 0x000000ff00057c82 */ /* 0x000fe20008000000 */
[----:B------:R-:W-:-:S05]  /*0f70*/  UMOV UR4, URZ ;  /* 0x000000ff00047c82 */ /* 0x000fca0008000000 */
.L_x_5:
[----:B0-----:R-:W-:Y:S01]  /*0f80*/  MOV R6, UR6 ;  /* 0x0000000600067c02 */ /* 0x001fe20008000f00 */
[----:B------:R-:W-:-:S05]  /*0f90*/  IMAD.U32 R7, RZ, RZ, UR7 ;  /* 0x00000007ff077e24 */ /* 0x000fca000f8e00ff */
[----:B------:R-:W2:Y:S01]  /*0fa0*/  LDG.E.CONSTANT R4, desc[UR8][R6.64] ;  /* 0x0000000806047981 */ /* 0x000ea2000c1e9900 */
[----:B------:R-:W-:Y:S01]  /*0fb0*/  UIADD3 UR4, UPT, UPT, UR4, 0x1, URZ ;  /* 0x0000000104047890 */ /* 0x000fe2000fffe0ff */
[C---:B------:R-:W-:Y:S01]  /*0fc0*/  ISETP.EQ.AND P0, PT, R8.reuse, RZ, PT ;  /* 0x000000ff0800720c */ /* 0x040fe20003f02270 */
[----:B------:R-:W-:Y:S01]  /*0fd0*/  UIADD3 UR6, UP1, UPT, UR6, 0x4, URZ ;  /* 0x0000000406067890 */ /* 0x000fe2000ff3e0ff */
[C---:B------:R-:W-:Y:S01]  /*0fe0*/  ISETP.EQ.AND P1, PT, R8.reuse, 0x4, PT ;  /* 0x000000040800780c */ /* 0x040fe20003f22270 */
[----:B------:R-:W-:Y:S01]  /*0ff0*/  UISETP.NE.AND UP0, UPT, UR4, 0x6, UPT ;  /* 0x000000060400788c */ /* 0x000fe2000bf05270 */
[C---:B------:R-:W-:Y:S01]  /*1000*/  ISETP.EQ.AND P2, PT, R8.reuse, 0x8, PT ;  /* 0x000000080800780c */ /* 0x040fe20003f42270 */
[----:B------:R-:W-:Y:S01]  /*1010*/  UIADD3.X UR7, UPT, UPT, URZ, UR7, URZ, UP1, !UPT ;  /* 0x00000007ff077290 */ /* 0x000fe20008ffe4ff */
[C---:B------:R-:W-:Y:S02]  /*1020*/  ISETP.EQ.AND P3, PT, R8.reuse, 0xc, PT ;  /* 0x0000000c0800780c */ /* 0x040fe40003f62270 */
[----:B------:R-:W-:-:S02]  /*1030*/  ISETP.EQ.AND P4, PT, R8, 0x10, PT ;  /* 0x000000100800780c */ /* 0x000fc40003f82270 */
[C---:B------:R-:W-:Y:S02]  /*1040*/  ISETP.EQ.AND P5, PT, R8.reuse, 0x14, PT ;  /* 0x000000140800780c */ /* 0x040fe40003fa2270 */
[----:B------:R-:W-:Y:S01]  /*1050*/  IADD3 R8, PT, PT, R8, 0x4, RZ ;  /* 0x0000000408087810 */ /* 0x000fe20007ffe0ff */
[----:B--2---:R-:W-:-:S03]  /*1060*/  IMAD.WIDE.U32 R4, R4, R11, RZ ;  /* 0x0000000b04047225 */ /* 0x004fc600078e00ff */
[----:B------:R-:W-:-:S04]  /*1070*/  IADD3 R4, P6, PT, R4, R2, RZ ;  /* 0x0000000204047210 */ /* 0x000fc80007fde0ff */
[----:B------:R-:W-:Y:S01]  /*1080*/  IADD3.X R2, PT, PT, R5, UR5, RZ, P6, !PT ;  /* 0x0000000505027c10 */ /* 0x000fe2000b7fe4ff */
[--C-:B------:R-:W-:Y:S01]  /*1090*/  @P1 IMAD.MOV.U32 R10, RZ, RZ, R4.reuse ;  /* 0x000000ffff0a1224 */ /* 0x100fe200078e0004 */
[-C--:B------:R-:W-:Y:S01]  /*10a0*/  @P0 MOV R9, R4.reuse ;  /* 0x0000000400090202 */ /* 0x080fe20000000f00 */
[--C-:B------:R-:W-:Y:S01]  /*10b0*/  @P3 IMAD.MOV.U32 R13, RZ, RZ, R4.reuse ;  /* 0x000000ffff0d3224 */ /* 0x100fe200078e0004 */
[-C--:B------:R-:W-:Y:S01]  /*10c0*/  @P2 MOV R12, R4.reuse ;  /* 0x00000004000c2202 */ /* 0x080fe20000000f00 */
[----:B------:R-:W-:Y:S01]  /*10d0*/  @P5 IMAD.MOV.U32 R15, RZ, RZ, R4 ;  /* 0x000000ffff0f5224 */ /* 0x000fe200078e0004 */
[----:B------:R-:W-:Y:S01]  /*10e0*/  @P4 MOV R14, R4 ;  /* 0x00000004000e4202 */ /* 0x000fe20000000f00 */
[----:B------:R-:W-:Y:S06]  /*10f0*/  BRA.U UP0, `(.L_x_5) ;  /* 0xfffffffd00a07547 */ /* 0x000fec000b83ffff */
[----:B------:R-:W-:Y:S01]  /*1100*/  SHF.R.U32.HI R4, RZ, 0x17, R27 ;  /* 0x00000017ff047819 */ /* 0x000fe2000001161b */
[----:B------:R-:W-:Y:S03]  /*1110*/  BSSY.RECONVERGENT B1, `(.L_x_6) ;  /* 0x0000029000017945 */ /* 0x000fe60003800200 */
[C---:B------:R-:W-:Y:S02]  /*1120*/  LOP3.LUT R5, R4.reuse, 0xe0, RZ, 0xc0, !PT ;  /* 0x000000e004057812 */ /* 0x040fe400078ec0ff */
[----:B------:R-:W-:-:S03]  /*1130*/  LOP3.LUT P6, RZ, R4, 0x1f, RZ, 0xc0, !PT ;  /* 0x0000001f04ff7812 */ /* 0x000fc600078cc0ff */
[----:B------:R-:W-:-:S05]  /*1140*/  VIADD R5, R5, 0xffffff80 ;  /* 0xffffff8005057836 */ /* 0x000fca0000000000 */
[----:B------:R-:W-:-:S04]  /*1150*/  SHF.R.U32.HI R5, RZ, 0x5, R5 ;  /* 0x00000005ff057819 */ /* 0x000fc80000011605 */
[----:B------:R-:W-:-:S04]  /*1160*/  LEA R7, -R5, RZ, 0x2 ;  /* 0x000000ff05077211 */ /* 0x000fc800078e11ff */
[C---:B------:R-:W-:Y:S02]  /*1170*/  ISETP.EQ.AND P3, PT, R7.reuse, -0x18, PT ;  /* 0xffffffe80700780c */ /* 0x040fe40003f62270 */
[C---:B------:R-:W-:Y:S02]  /*1180*/  ISETP.EQ.AND P4, PT, R7.reuse, -0x14, PT ;  /* 0xffffffec0700780c */ /* 0x040fe40003f82270 */
[C---:B------:R-:W-:Y:S02]  /*1190*/  ISETP.EQ.AND P2, PT, R7.reuse, -0x10, PT ;  /* 0xfffffff00700780c */ /* 0x040fe40003f42270 */
[C---:B------:R-:W-:Y:S02]  /*11a0*/  ISETP.EQ.AND P1, PT, R7.reuse, -0xc, PT ;  /* 0xfffffff40700780c */ /* 0x040fe40003f22270 */
[C---:B------:R-:W-:Y:S02]  /*11b0*/  ISETP.EQ.AND P0, PT, R7.reuse, -0x8, PT ;  /* 0xfffffff80700780c */ /* 0x040fe40003f02270 */
[----:B------:R-:W-:-:S03]  /*11c0*/  ISETP.EQ.AND P5, PT, R7, RZ, PT ;  /* 0x000000ff0700720c */ /* 0x000fc60003fa2270 */
[----:B------:R-:W-:Y:S01]  /*11d0*/  @P3 IMAD.MOV.U32 R5, RZ, RZ, R9 ;  /* 0x000000ffff053224 */ /* 0x000fe200078e0009 */
[C---:B------:R-:W-:Y:S01]  /*11e0*/  ISETP.EQ.AND P3, PT, R7.reuse, -0x4, PT ;  /* 0xfffffffc0700780c */ /* 0x040fe20003f62270 */
[----:B------:R-:W-:Y:S01]  /*11f0*/  @P4 IMAD.MOV.U32 R5, RZ, RZ, R10 ;  /* 0x000000ffff054224 */ /* 0x000fe200078e000a */
[----:B------:R-:W-:Y:S01]  /*1200*/  @P4 MOV R6, R9 ;  /* 0x0000000900064202 */ /* 0x000fe20000000f00 */
[----:B------:R-:W-:Y:S01]  /*1210*/  @P2 IMAD.MOV.U32 R5, RZ, RZ, R12 ;  /* 0x000000ffff052224 */ /* 0x000fe200078e000c */
[----:B------:R-:W-:Y:S01]  /*1220*/  ISETP.EQ.AND P4, PT, R7, 0x4, PT ;  /* 0x000000040700780c */ /* 0x000fe20003f82270 */
[----:B------:R-:W-:Y:S01]  /*1230*/  @P1 IMAD.MOV.U32 R5, RZ, RZ, R13 ;  /* 0x000000ffff051224 */ /* 0x000fe200078e000d */
[----:B------:R-:W-:Y:S01]  /*1240*/  @P2 MOV R6, R10 ;  /* 0x0000000a00062202 */ /* 0x000fe20000000f00 */
[----:B------:R-:W-:Y:S01]  /*1250*/  @P0 IMAD.MOV.U32 R5, RZ, RZ, R14 ;  /* 0x000000ffff050224 */ /* 0x000fe200078e000e */
[----:B------:R-:W-:Y:S02]  /*1260*/  @P1 MOV R6, R12 ;  /* 0x0000000c00061202 */ /* 0x000fe40000000f00 */
[----:B------:R-:W-:-:S03]  /*1270*/  @P0 MOV R6, R13 ;  /* 0x0000000d00060202 */ /* 0x000fc60000000f00 */
[----:B------:R-:W-:Y:S01]  /*1280*/  @P3 IMAD.MOV.U32 R5, RZ, RZ, R15 ;  /* 0x000000ffff053224 */ /* 0x000fe200078e000f */
[----:B------:R-:W-:Y:S01]  /*1290*/  @P3 MOV R6, R14 ;  /* 0x0000000e00063202 */ /* 0x000fe20000000f00 */
[----:B------:R-:W-:Y:S01]  /*12a0*/  @P5 IMAD.MOV.U32 R5, RZ, RZ, R2 ;  /* 0x000000ffff055224 */ /* 0x000fe200078e0002 */
[----:B------:R-:W-:Y:S02]  /*12b0*/  @P5 MOV R6, R15 ;  /* 0x0000000f00065202 */ /* 0x000fe40000000f00 */
[----:B------:R-:W-:Y:S01]  /*12c0*/  @P4 MOV R6, R2 ;  /* 0x0000000200064202 */ /* 0x000fe20000000f00 */
[----:B------:R-:W-:Y:S01]  /*12d0*/  IMAD.MOV.U32 R8, RZ, RZ, R5 ;  /* 0x000000ffff087224 */ /* 0x000fe200078e0005 */
[----:B------:R-:W-:Y:S06]  /*12e0*/  @!P6 BRA `(.L_x_7) ;  /* 0x00000000002ce947 */ /* 0x000fec0003800000 */
[----:B------:R-:W-:Y:S01]  /*12f0*/  @P2 MOV R5, R9 ;  /* 0x0000000900052202 */ /* 0x000fe20000000f00 */
[----:B------:R-:W-:Y:S01]  /*1300*/  @P1 IMAD.MOV.U32 R5, RZ, RZ, R10 ;  /* 0x000000ffff051224 */ /* 0x000fe200078e000a */
[----:B------:R-:W-:Y:S02]  /*1310*/  @P0 MOV R5, R12 ;  /* 0x0000000c00050202 */ /* 0x000fe40000000f00 */
[----:B------:R-:W-:Y:S02]  /*1320*/  ISETP.EQ.AND P0, PT, R7, 0x8, PT ;  /* 0x000000080700780c */ /* 0x000fe40003f02270 */
[----:B------:R-:W-:Y:S01]  /*1330*/  @P3 MOV R5, R13 ;  /* 0x0000000d00053202 */ /* 0x000fe20000000f00 */
[----:B------:R-:W-:Y:S01]  /*1340*/  @P5 IMAD.MOV.U32 R5, RZ, RZ, R14 ;  /* 0x000000ffff055224 */ /* 0x000fe200078e000e */
[----:B------:R-:W-:Y:S02]  /*1350*/  @P4 MOV R5, R15 ;  /* 0x0000000f00054202 */ /* 0x000fe40000000f00 */
[----:B------:R-:W-:-:S04]  /*1360*/  LOP3.LUT R7, R4, 0x1f, RZ, 0xc0, !PT ;  /* 0x0000001f04077812 */ /* 0x000fc800078ec0ff */
[----:B------:R-:W-:-:S03]  /*1370*/  SHF.L.W.U32.HI R8, R6, R7, R8 ;  /* 0x0000000706087219 */ /* 0x000fc60000010e08 */
[----:B------:R-:W-:-:S04]  /*1380*/  @P0 MOV R5, R2 ;  /* 0x0000000200050202 */ /* 0x000fc80000000f00 */
[----:B------:R-:W-:-:S07]  /*1390*/  SHF.L.W.U32.HI R6, R5, R7, R6 ;  /* 0x0000000705067219 */ /* 0x000fce0000010e06 */
.L_x_7:
[----:B------:R-:W-:Y:S05]  /*13a0*/  BSYNC.RECONVERGENT B1 ;  /* 0x0000000000017941 */ /* 0x000fea0003800200 */
.L_x_6:
[C---:B------:R-:W-:Y:S01]  /*13b0*/  SHF.L.W.U32.HI R9, R6.reuse, 0x2, R8 ;  /* 0x0000000206097819 */ /* 0x040fe20000010e08 */
[----:B------:R-:W-:Y:S01]  /*13c0*/  IMAD.SHL.U32 R6, R6, 0x4, RZ ;  /* 0x0000000406067824 */ /* 0x000fe200078e00ff */
[----:B------:R-:W-:Y:S01]  /*13d0*/  UMOV UR4, 0x54442d19 ;  /* 0x54442d1900047882 */ /* 0x000fe20000000000 */
[----:B------:R-:W-:Y:S01]  /*13e0*/  UMOV UR5, 0x3bf921fb ;  /* 0x3bf921fb00057882 */ /* 0x000fe20000000000 */
[----:B------:R-:W-:Y:S02]  /*13f0*/  SHF.R.S32.HI R2, RZ, 0x1f, R9 ;  /* 0x0000001fff027819 */ /* 0x000fe40000011409 */
[----:B------:R-:W-:Y:S02]  /*1400*/  ISETP.GE.AND P0, PT, R27, RZ, PT ;  /* 0x000000ff1b00720c */ /* 0x000fe40003f06270 */
[C---:B------:R-:W-:Y:S02]  /*1410*/  LOP3.LUT R6, R2.reuse, R6, RZ, 0x3c, !PT ;  /* 0x0000000602067212 */ /* 0x040fe400078e3cff */
[----:B------:R-:W-:-:S02]  /*1420*/  LOP3.LUT R7, R2, R9, RZ, 0x3c, !PT ;  /* 0x0000000902077212 */ /* 0x000fc400078e3cff */
[----:B------:R-:W-:Y:S02]  /*1430*/  SHF.R.U32.HI R2, RZ, 0x1e, R8 ;  /* 0x0000001eff027819 */ /* 0x000fe40000011608 */
[----:B------:R-:W0:Y:S01]  /*1440*/  I2F.F64.S64 R4, R6 ;  /* 0x0000000600047312 */ /* 0x000e220000301c00 */
[C---:B------:R-:W-:Y:S02]  /*1450*/  LOP3.LUT R27, R9.reuse, R27, RZ, 0x3c, !PT ;  /* 0x0000001b091b7212 */ /* 0x040fe400078e3cff */
[----:B------:R-:W-:Y:S02]  /*1460*/  LEA.HI R2, R9, R2, RZ, 0x1 ;  /* 0x0000000209027211 */ /* 0x000fe400078f08ff */
[----:B------:R-:W-:Y:S02]  /*1470*/  ISETP.GE.AND P1, PT, R27, RZ, PT ;  /* 0x000000ff1b00720c */ /* 0x000fe40003f26270 */
[----:B------:R-:W-:-:S04]  /*1480*/  IADD3 R8, PT, PT, -R2, RZ, RZ ;  /* 0x000000ff02087210 */ /* 0x000fc80007ffe1ff */
[----:B------:R-:W-:Y:S01]  /*1490*/  @!P0 MOV R2, R8 ;  /* 0x0000000800028202 */ /* 0x000fe20000000f00 */
[----:B0-----:R-:W-:-:S10]  /*14a0*/  DMUL R4, R4, UR4 ;  /* 0x0000000404047c28 */ /* 0x001fd40008000000 */
[----:B------:R-:W0:Y:S02]  /*14b0*/  F2F.F32.F64 R4, R4 ;  /* 0x0000000400047310 */ /* 0x000e240000301000 */
[----:B0-----:R-:W-:-:S07]  /*14c0*/  FSEL R6, -R4, R4, !P1 ;  /* 0x0000000404067208 */ /* 0x001fce0004800100 */
.L_x_4:
[----:B------:R-:W-:Y:S05]  /*14d0*/  BSYNC.RECONVERGENT B0 ;  /* 0x0000000000007941 */ /* 0x000fea0003800200 */
.L_x_3:
[----:B------:R-:W-:Y:S02]  /*14e0*/  HFMA2 R10, -RZ, RZ, 1.291015625, -0.052581787109375 ;  /* 0x3d2aaabbff0a7431 */ /* 0x000fe400000001ff */
[----:B------:R-:W-:Y:S02]  /*14f0*/  IMAD.MOV.U32 R8, RZ, RZ, 0x37cbac00 ;  /* 0x37cbac00ff087424 */ /* 0x000fe400078e00ff */
[----:B------:R-:W-:Y:S01]  /*1500*/  FMUL R7, R6, R6 ;  /* 0x0000000606077220 */ /* 0x000fe20000400000 */
[C---:B------:R-:W-:Y:S01]  /*1510*/  LOP3.LUT R9, R2.reuse, 0x1, RZ, 0xc0, !PT ;  /* 0x0000000102097812 */ /* 0x040fe200078ec0ff */
[----:B------:R-:W0:Y:S01]  /*1520*/  LDC.64 R4, c[0x0][0x390] ;  /* 0x0000e400ff047b82 */ /* 0x000e220000000a00 */
[----:B------:R-:W-:Y:S01]  /*1530*/  LOP3.LUT P1, RZ, R2, 0x2, RZ, 0xc0, !PT ;  /* 0x0000000202ff7812 */ /* 0x000fe2000782c0ff */
[----:B------:R-:W-:Y:S01]  /*1540*/  FFMA R8, R7, R8, -0.0013887860113754868507 ;  /* 0xbab607ed07087423 */ /* 0x000fe20000000008 */
[----:B------:R-:W-:Y:S01]  /*1550*/  ISETP.NE.U32.AND P0, PT, R9, 0x1, PT ;  /* 0x000000010900780c */ /* 0x000fe20003f05070 */
[----:B------:R-:W-:Y:S01]  /*1560*/  IMAD R3, R0, UR11, R3 ;  /* 0x0000000b00037c24 */ /* 0x000fe2000f8e0203 */
[----:B------:R-:W-:-:S02]  /*1570*/  MOV R9, 0x3effffff ;  /* 0x3effffff00097802 */ /* 0x000fc40000000f00 */
[----:B------:R-:W-:Y:S02]  /*1580*/  FSEL R8, R8, -0.00019574658654164522886, !P0 ;  /* 0xb94d415308087808 */ /* 0x000fe40004000000 */
[----:B------:R-:W-:Y:S02]  /*1590*/  FSEL R10, R10, 0.0083327032625675201416, !P0 ;  /* 0x3c0885e40a0a7808 */ /* 0x000fe40004000000 */
[----:B------:R-:W-:Y:S02]  /*15a0*/  FSEL R9, -R9, -0.16666662693023681641, !P0 ;  /* 0xbe2aaaa809097808 */ /* 0x000fe40004000100 */
[----:B------:R-:W-:Y:S01]  /*15b0*/  FSEL R2, R6, 1, P0 ;  /* 0x3f80000006027808 */ /* 0x000fe20000000000 */
[----:B------:R-:W-:-:S04]  /*15c0*/  FFMA R8, R7, R8, R10 ;  /* 0x0000000807087223 */ /* 0x000fc8000000000a */
[C---:B------:R-:W-:Y:S01]  /*15d0*/  FFMA R8, R7.reuse, R8, R9 ;  /* 0x0000000807087223 */ /* 0x040fe20000000009 */
[----:B------:R-:W-:-:S04]  /*15e0*/  FFMA R7, R7, R2, RZ ;  /* 0x0000000207077223 */ /* 0x000fc800000000ff */
[----:B------:R-:W-:Y:S01]  /*15f0*/  FFMA R7, R7, R8, R2 ;  /* 0x0000000807077223 */ /* 0x000fe20000000002 */
[----:B0-----:R-:W-:-:S04]  /*1600*/  IMAD.WIDE.U32 R4, R3, 0x4, R4 ;  /* 0x0000000403047825 */ /* 0x001fc800078e0004 */
[----:B------:R-:W-:-:S05]  /*1610*/  @P1 FADD R7, RZ, -R7 ;  /* 0x80000007ff071221 */ /* 0x000fca0000000000 */
[----:B------:R-:W-:Y:S01]  /*1620*/  STG.E desc[UR8][R4.64], R7 ;  /* 0x0000000704007986 */ /* 0x000fe2000c101908 */
[----:B------:R-:W-:Y:S05]  /*1630*/  EXIT ;  /* 0x000000000000794d */ /* 0x000fea0003800000 */
.L_x_8:
[----:B------:R-:W-:-:S00]  /*1640*/  BRA `(.L_x_8) ;  /* 0xfffffffc00fc7947 */ /* 0x000fc0000383ffff */
[----:B------:R-:W-:-:S00]  /*1650*/  NOP ;  /* 0x0000000000007918 */ /* 0x000fc00000000000 */
        /* <DEDUP_REMOVED lines=10> */
.L_x_9:


//--------------------- .nv.global.init           --------------------------
	.section	.nv.global.init,"aw",@progbits
	.align	4
.nv.global.init:
	.type		__cudart_i2opi_f,@object
	.size		__cudart_i2opi_f,(.L_0 - __cudart_i2opi_f)
__cudart_i2opi_f:
        /*0000*/ 	.byte	0x41, 0x90, 0x43, 0x3c, 0x99, 0x95, 0x62, 0xdb, 0xc0, 0xdd, 0x34, 0xf5, 0xd1, 0x57, 0x27, 0xfc
        /*0010*/ 	.byte	0x29, 0x15, 0x44, 0x4e, 0x6e, 0x83, 0xf9, 0xa2
.L_0:


//--------------------- .nv.shared.fused_sgemm_sin --------------------------
	.section	.nv.shared.fused_sgemm_sin,"aw",@nobits
	.sectionflags	@""
	.align	4
.nv.shared.fused_sgemm_sin:
	.zero		3072


//--------------------- .nv.shared.reserved.0     --------------------------
	.section	.nv.shared.reserved.0,"aw",@nobits
	.weak		__nv_reservedSMEM_offset_0_alias
	.size		__nv_reservedSMEM_offset_0_alias, 0, 64
	.other		__nv_reservedSMEM_offset_0_alias,@"STO_CUDA_RESERVED_SHARED STV_DEFAULT"
__nv_reservedSMEM_offset_0_alias:
	.zero		0
	.zero		64


//--------------------- .nv.constant0.fused_sgemm_sin --------------------------
	.section	.nv.constant0.fused_sgemm_sin,"a",@progbits
	.sectionflags	@""
	.align	4
.nv.constant0.fused_sgemm_sin:
	.zero		932


//--------------------- SYMBOLS --------------------------

	.type		.nv.reservedSmem.offset0,@object
	.size		.nv.reservedSmem.offset0,0x4
	.type		.nv.reservedSmem.cap,@object
	.size		.nv.reservedSmem.cap,0x4
